//
// Generated by NVIDIA NVVM Compiler
//
// Compiler Build ID: CL-36424714
// Cuda compilation tools, release 13.0, V13.0.88
// Based on NVVM 20.0.0
//

.version 9.0
.target sm_100
.address_size 64

	// .globl	_Z7vecAdd1PiS_S_

.visible .entry _Z7vecAdd1PiS_S_(
	.param .u64 .ptr .align 1 _Z7vecAdd1PiS_S__param_0,
	.param .u64 .ptr .align 1 _Z7vecAdd1PiS_S__param_1,
	.param .u64 .ptr .align 1 _Z7vecAdd1PiS_S__param_2
)
{
	.reg .b32 	%r<5>;
	.reg .b64 	%rd<11>;

	ld.param.u64 	%rd1, [_Z7vecAdd1PiS_S__param_0];
	ld.param.u64 	%rd2, [_Z7vecAdd1PiS_S__param_1];
	ld.param.u64 	%rd3, [_Z7vecAdd1PiS_S__param_2];
	cvta.to.global.u64 	%rd4, %rd3;
	cvta.to.global.u64 	%rd5, %rd2;
	cvta.to.global.u64 	%rd6, %rd1;
	mov.u32 	%r1, %ctaid.x;
	mul.wide.u32 	%rd7, %r1, 4;
	add.s64 	%rd8, %rd6, %rd7;
	ld.global.u32 	%r2, [%rd8];
	add.s64 	%rd9, %rd5, %rd7;
	ld.global.u32 	%r3, [%rd9];
	add.s32 	%r4, %r3, %r2;
	add.s64 	%rd10, %rd4, %rd7;
	st.global.u32 	[%rd10], %r4;
	ret;

}
	// .globl	_Z7vecAdd2PiS_S_
.visible .entry _Z7vecAdd2PiS_S_(
	.param .u64 .ptr .align 1 _Z7vecAdd2PiS_S__param_0,
	.param .u64 .ptr .align 1 _Z7vecAdd2PiS_S__param_1,
	.param .u64 .ptr .align 1 _Z7vecAdd2PiS_S__param_2
)
{
	.reg .b32 	%r<5>;
	.reg .b64 	%rd<11>;

	ld.param.u64 	%rd1, [_Z7vecAdd2PiS_S__param_0];
	ld.param.u64 	%rd2, [_Z7vecAdd2PiS_S__param_1];
	ld.param.u64 	%rd3, [_Z7vecAdd2PiS_S__param_2];
	cvta.to.global.u64 	%rd4, %rd3;
	cvta.to.global.u64 	%rd5, %rd2;
	cvta.to.global.u64 	%rd6, %rd1;
	mov.u32 	%r1, %tid.x;
	mul.wide.u32 	%rd7, %r1, 4;
	add.s64 	%rd8, %rd6, %rd7;
	ld.global.u32 	%r2, [%rd8];
	add.s64 	%rd9, %rd5, %rd7;
	ld.global.u32 	%r3, [%rd9];
	add.s32 	%r4, %r3, %r2;
	add.s64 	%rd10, %rd4, %rd7;
	st.global.u32 	[%rd10], %r4;
	ret;

}
	// .globl	_Z7vecAdd3PiS_S_
.visible .entry _Z7vecAdd3PiS_S_(
	.param .u64 .ptr .align 1 _Z7vecAdd3PiS_S__param_0,
	.param .u64 .ptr .align 1 _Z7vecAdd3PiS_S__param_1,
	.param .u64 .ptr .align 1 _Z7vecAdd3PiS_S__param_2
)
{
	.reg .b32 	%r<8>;
	.reg .b64 	%rd<11>;

	ld.param.u64 	%rd1, [_Z7vecAdd3PiS_S__param_0];
	ld.param.u64 	%rd2, [_Z7vecAdd3PiS_S__param_1];
	ld.param.u64 	%rd3, [_Z7vecAdd3PiS_S__param_2];
	cvta.to.global.u64 	%rd4, %rd3;
	cvta.to.global.u64 	%rd5, %rd2;
	cvta.to.global.u64 	%rd6, %rd1;
	mov.u32 	%r1, %ctaid.x;
	mov.u32 	%r2, %ntid.x;
	mov.u32 	%r3, %tid.x;
	mad.lo.s32 	%r4, %r1, %r2, %r3;
	mul.wide.s32 	%rd7, %r4, 4;
	add.s64 	%rd8, %rd6, %rd7;
	ld.global.u32 	%r5, [%rd8];
	add.s64 	%rd9, %rd5, %rd7;
	ld.global.u32 	%r6, [%rd9];
	add.s32 	%r7, %r6, %r5;
	add.s64 	%rd10, %rd4, %rd7;
	st.global.u32 	[%rd10], %r7;
	ret;

}


// ===== COMPILED SASS (sm_100) =====

	.target	sm_100

	.elftype	@"ET_EXEC"


//--------------------- .note.nv.tkinfo           --------------------------
	.section	.note.nv.tkinfo,"",@"SHT_NOTE"
	.sectionflags	@"SHF_NOTE_NV_TKINFO"
	.tkinfo
        /*0018*/ 	.word	0x00000002
        /*0030*/ 	.string	""
        /*0030*/ 	.string	"ptxas"
        /*0030*/ 	.string	"Cuda compilation tools, release 13.0, V13.0.88"
        /*0030*/ 	.string	"Build cuda_13.0.r13.0/compiler.36424714_0"
        /*0030*/ 	.string	"-arch sm_100 -m 64 "



//--------------------- .note.nv.cuinfo           --------------------------
	.section	.note.nv.cuinfo,"",@"SHT_NOTE"
	.sectionflags	@"SHF_NOTE_NV_CUINFO"
        /*0018*/ 	.short	0x0002
        /*001a*/ 	.short	0x0064
        /*001c*/ 	.short	0x0082
	.zero		2


//--------------------- .nv.info                  --------------------------
	.section	.nv.info,"",@"SHT_CUDA_INFO"
	.align	4


	//----- nvinfo : EIATTR_REGCOUNT
	.align		4
        /*0000*/ 	.byte	0x04, 0x2f
        /*0002*/ 	.short	(.L_1 - .L_0)
	.align		4
.L_0:
        /*0004*/ 	.word	index@(_Z7vecAdd1PiS_S_)
        /*0008*/ 	.word	0x0000000c


	//----- nvinfo : EIATTR_FRAME_SIZE
	.align		4
.L_1:
        /*000c*/ 	.byte	0x04, 0x11
        /*000e*/ 	.short	(.L_3 - .L_2)
	.align		4
.L_2:
        /*0010*/ 	.word	index@(_Z7vecAdd1PiS_S_)
        /*0014*/ 	.word	0x00000000


	//----- nvinfo : EIATTR_REGCOUNT
	.align		4
.L_3:
        /*0018*/ 	.byte	0x04, 0x2f
        /*001a*/ 	.short	(.L_5 - .L_4)
	.align		4
.L_4:
        /*001c*/ 	.word	index@(_Z7vecAdd2PiS_S_)
        /*0020*/ 	.word	0x0000000c


	//----- nvinfo : EIATTR_FRAME_SIZE
	.align		4
.L_5:
        /*0024*/ 	.byte	0x04, 0x11
        /*0026*/ 	.short	(.L_7 - .L_6)
	.align		4
.L_6:
        /*0028*/ 	.word	index@(_Z7vecAdd2PiS_S_)
        /*002c*/ 	.word	0x00000000


	//----- nvinfo : EIATTR_REGCOUNT
	.align		4
.L_7:
        /*0030*/ 	.byte	0x04, 0x2f
        /*0032*/ 	.short	(.L_9 - .L_8)
	.align		4
.L_8:
        /*0034*/ 	.word	index@(_Z7vecAdd3PiS_S_)
        /*0038*/ 	.word	0x0000000c


	//----- nvinfo : EIATTR_FRAME_SIZE
	.align		4
.L_9:
        /*003c*/ 	.byte	0x04, 0x11
        /*003e*/ 	.short	(.L_11 - .L_10)
	.align		4
.L_10:
        /*0040*/ 	.word	index@(_Z7vecAdd3PiS_S_)
        /*0044*/ 	.word	0x00000000


	//----- nvinfo : EIATTR_MIN_STACK_SIZE
	.align		4
.L_11:
        /*0048*/ 	.byte	0x04, 0x12
        /*004a*/ 	.short	(.L_13 - .L_12)
	.align		4
.L_12:
        /*004c*/ 	.word	index@(_Z7vecAdd3PiS_S_)
        /*0050*/ 	.word	0x00000000


	//----- nvinfo : EIATTR_MIN_STACK_SIZE
	.align		4
.L_13:
        /*0054*/ 	.byte	0x04, 0x12
        /*0056*/ 	.short	(.L_15 - .L_14)
	.align		4
.L_14:
        /*0058*/ 	.word	index@(_Z7vecAdd2PiS_S_)
        /*005c*/ 	.word	0x00000000


	//----- nvinfo : EIATTR_MIN_STACK_SIZE
	.align		4
.L_15:
        /*0060*/ 	.byte	0x04, 0x12
        /*0062*/ 	.short	(.L_17 - .L_16)
	.align		4
.L_16:
        /*0064*/ 	.word	index@(_Z7vecAdd1PiS_S_)
        /*0068*/ 	.word	0x00000000
.L_17:


//--------------------- .nv.compat                --------------------------
	.section	.nv.compat,"",@"SHT_CUDA_COMPAT_INFO"
	.align	4
        /*0000*/ 	.byte	0x02, 0x09, 0x00, 0x00, 0x02, 0x02, 0x01, 0x00, 0x02, 0x05, 0x05, 0x00, 0x03, 0x07, 0x01, 0x01
        /*0010*/ 	.byte	0x02, 0x03, 0x00, 0x00, 0x02, 0x06, 0x01, 0x00, 0x04, 0x0b, 0x08, 0x00, 0x09, 0x00, 0x00, 0x00
        /*0020*/ 	.byte	0x00, 0x00, 0x00, 0x00


//--------------------- .nv.info._Z7vecAdd3PiS_S_ --------------------------
	.section	.nv.info._Z7vecAdd3PiS_S_,"",@"SHT_CUDA_INFO"
	.sectionflags	@""
	.align	4


	//----- nvinfo : EIATTR_CUDA_API_VERSION
	.align		4
        /*0000*/ 	.byte	0x04, 0x37
        /*0002*/ 	.short	(.L_19 - .L_18)
.L_18:
        /*0004*/ 	.word	0x00000082


	//----- nvinfo : EIATTR_KPARAM_INFO
	.align		4
.L_19:
        /*0008*/ 	.byte	0x04, 0x17
        /*000a*/ 	.short	(.L_21 - .L_20)
.L_20:
        /*000c*/ 	.word	0x00000000
        /*0010*/ 	.short	0x0002
        /*0012*/ 	.short	0x0010
        /*0014*/ 	.byte	0x00, 0xf5, 0x21, 0x00


	//----- nvinfo : EIATTR_KPARAM_INFO
	.align		4
.L_21:
        /*0018*/ 	.byte	0x04, 0x17
        /*001a*/ 	.short	(.L_23 - .L_22)
.L_22:
        /*001c*/ 	.word	0x00000000
        /*0020*/ 	.short	0x0001
        /*0022*/ 	.short	0x0008
        /*0024*/ 	.byte	0x00, 0xf5, 0x21, 0x00


	//----- nvinfo : EIATTR_KPARAM_INFO
	.align		4
.L_23:
        /*0028*/ 	.byte	0x04, 0x17
        /*002a*/ 	.short	(.L_25 - .L_24)
.L_24:
        /*002c*/ 	.word	0x00000000
        /*0030*/ 	.short	0x0000
        /*0032*/ 	.short	0x0000
        /*0034*/ 	.byte	0x00, 0xf5, 0x21, 0x00


	//----- nvinfo : EIATTR_SPARSE_MMA_MASK
	.align		4
.L_25:
        /*0038*/ 	.byte	0x03, 0x50
        /*003a*/ 	.short	0x0000


	//----- nvinfo : EIATTR_MAXREG_COUNT
	.align		4
        /*003c*/ 	.byte	0x03, 0x1b
        /*003e*/ 	.short	0x00ff


	//----- nvinfo : EIATTR_MERCURY_ISA_VERSION
	.align		4
        /*0040*/ 	.byte	0x03, 0x5f
        /*0042*/ 	.short	0x0101


	//----- nvinfo : EIATTR_VRC_CTA_INIT_COUNT
	.align		4
        /*0044*/ 	.byte	0x02, 0x4a
	.zero		1
	.zero		1


	//----- nvinfo : EIATTR_EXIT_INSTR_OFFSETS
	.align		4
        /*0048*/ 	.byte	0x04, 0x1c
        /*004a*/ 	.short	(.L_27 - .L_26)


	//   ....[0]....
.L_26:
        /*004c*/ 	.word	0x00000100


	//----- nvinfo : EIATTR_CBANK_PARAM_SIZE
	.align		4
.L_27:
        /*0050*/ 	.byte	0x03, 0x19
        /*0052*/ 	.short	0x0018


	//----- nvinfo : EIATTR_PARAM_CBANK
	.align		4
        /*0054*/ 	.byte	0x04, 0x0a
        /*0056*/ 	.short	(.L_29 - .L_28)
	.align		4
.L_28:
        /*0058*/ 	.word	index@(.nv.constant0._Z7vecAdd3PiS_S_)
        /*005c*/ 	.short	0x0380
        /*005e*/ 	.short	0x0018


	//----- nvinfo : EIATTR_SW_WAR
	.align		4
.L_29:
        /*0060*/ 	.byte	0x04, 0x36
        /*0062*/ 	.short	(.L_31 - .L_30)
.L_30:
        /*0064*/ 	.word	0x00000008
.L_31:


//--------------------- .nv.info._Z7vecAdd2PiS_S_ --------------------------
	.section	.nv.info._Z7vecAdd2PiS_S_,"",@"SHT_CUDA_INFO"
	.sectionflags	@""
	.align	4


	//----- nvinfo : EIATTR_CUDA_API_VERSION
	.align		4
        /*0000*/ 	.byte	0x04, 0x37
        /*0002*/ 	.short	(.L_33 - .L_32)
.L_32:
        /*0004*/ 	.word	0x00000082


	//----- nvinfo : EIATTR_KPARAM_INFO
	.align		4
.L_33:
        /*0008*/ 	.byte	0x04, 0x17
        /*000a*/ 	.short	(.L_35 - .L_34)
.L_34:
        /*000c*/ 	.word	0x00000000
        /*0010*/ 	.short	0x0002
        /*0012*/ 	.short	0x0010
        /*0014*/ 	.byte	0x00, 0xf5, 0x21, 0x00


	//----- nvinfo : EIATTR_KPARAM_INFO
	.align		4
.L_35:
        /*0018*/ 	.byte	0x04, 0x17
        /*001a*/ 	.short	(.L_37 - .L_36)
.L_36:
        /*001c*/ 	.word	0x00000000
        /*0020*/ 	.short	0x0001
        /*0022*/ 	.short	0x0008
        /*0024*/ 	.byte	0x00, 0xf5, 0x21, 0x00


	//----- nvinfo : EIATTR_KPARAM_INFO
	.align		4
.L_37:
        /*0028*/ 	.byte	0x04, 0x17
        /*002a*/ 	.short	(.L_39 - .L_38)
.L_38:
        /*002c*/ 	.word	0x00000000
        /*0030*/ 	.short	0x0000
        /*0032*/ 	.short	0x0000
        /*0034*/ 	.byte	0x00, 0xf5, 0x21, 0x00


	//----- nvinfo : EIATTR_SPARSE_MMA_MASK
	.align		4
.L_39:
        /*0038*/ 	.byte	0x03, 0x50
        /*003a*/ 	.short	0x0000


	//----- nvinfo : EIATTR_MAXREG_COUNT
	.align		4
        /*003c*/ 	.byte	0x03, 0x1b
        /*003e*/ 	.short	0x00ff


	//----- nvinfo : EIATTR_MERCURY_ISA_VERSION
	.align		4
        /*0040*/ 	.byte	0x03, 0x5f
        /*0042*/ 	.short	0x0101


	//----- nvinfo : EIATTR_VRC_CTA_INIT_COUNT
	.align		4
        /*0044*/ 	.byte	0x02, 0x4a
	.zero		1
	.zero		1


	//----- nvinfo : EIATTR_EXIT_INSTR_OFFSETS
	.align		4
        /*0048*/ 	.byte	0x04, 0x1c
        /*004a*/ 	.short	(.L_41 - .L_40)


	//   ....[0]....
.L_40:
        /*004c*/ 	.word	0x000000d0


	//----- nvinfo : EIATTR_CBANK_PARAM_SIZE
	.align		4
.L_41:
        /*0050*/ 	.byte	0x03, 0x19
        /*0052*/ 	.short	0x0018


	//----- nvinfo : EIATTR_PARAM_CBANK
	.align		4
        /*0054*/ 	.byte	0x04, 0x0a
        /*0056*/ 	.short	(.L_43 - .L_42)
	.align		4
.L_42:
        /*0058*/ 	.word	index@(.nv.constant0._Z7vecAdd2PiS_S_)
        /*005c*/ 	.short	0x0380
        /*005e*/ 	.short	0x0018


	//----- nvinfo : EIATTR_SW_WAR
	.align		4
.L_43:
        /*0060*/ 	.byte	0x04, 0x36
        /*0062*/ 	.short	(.L_45 - .L_44)
.L_44:
        /*0064*/ 	.word	0x00000008
.L_45:


//--------------------- .nv.info._Z7vecAdd1PiS_S_ --------------------------
	.section	.nv.info._Z7vecAdd1PiS_S_,"",@"SHT_CUDA_INFO"
	.sectionflags	@""
	.align	4


	//----- nvinfo : EIATTR_CUDA_API_VERSION
	.align		4
        /*0000*/ 	.byte	0x04, 0x37
        /*0002*/ 	.short	(.L_47 - .L_46)
.L_46:
        /*0004*/ 	.word	0x00000082


	//----- nvinfo : EIATTR_KPARAM_INFO
	.align		4
.L_47:
        /*0008*/ 	.byte	0x04, 0x17
        /*000a*/ 	.short	(.L_49 - .L_48)
.L_48:
        /*000c*/ 	.word	0x00000000
        /*0010*/ 	.short	0x0002
        /*0012*/ 	.short	0x0010
        /*0014*/ 	.byte	0x00, 0xf5, 0x21, 0x00


	//----- nvinfo : EIATTR_KPARAM_INFO
	.align		4
.L_49:
        /*0018*/ 	.byte	0x04, 0x17
        /*001a*/ 	.short	(.L_51 - .L_50)
.L_50:
        /*001c*/ 	.word	0x00000000
        /*0020*/ 	.short	0x0001
        /*0022*/ 	.short	0x0008
        /*0024*/ 	.byte	0x00, 0xf5, 0x21, 0x00


	//----- nvinfo : EIATTR_KPARAM_INFO
	.align		4
.L_51:
        /*0028*/ 	.byte	0x04, 0x17
        /*002a*/ 	.short	(.L_53 - .L_52)
.L_52:
        /*002c*/ 	.word	0x00000000
        /*0030*/ 	.short	0x0000
        /*0032*/ 	.short	0x0000
        /*0034*/ 	.byte	0x00, 0xf5, 0x21, 0x00


	//----- nvinfo : EIATTR_SPARSE_MMA_MASK
	.align		4
.L_53:
        /*0038*/ 	.byte	0x03, 0x50
        /*003a*/ 	.short	0x0000


	//----- nvinfo : EIATTR_MAXREG_COUNT
	.align		4
        /*003c*/ 	.byte	0x03, 0x1b
        /*003e*/ 	.short	0x00ff


	//----- nvinfo : EIATTR_MERCURY_ISA_VERSION
	.align		4
        /*0040*/ 	.byte	0x03, 0x5f
        /*0042*/ 	.short	0x0101


	//----- nvinfo : EIATTR_VRC_CTA_INIT_COUNT
	.align		4
        /*0044*/ 	.byte	0x02, 0x4a
	.zero		1
	.zero		1


	//----- nvinfo : EIATTR_EXIT_INSTR_OFFSETS
	.align		4
        /*0048*/ 	.byte	0x04, 0x1c
        /*004a*/ 	.short	(.L_55 - .L_54)


	//   ....[0]....
.L_54:
        /*004c*/ 	.word	0x000000d0


	//----- nvinfo : EIATTR_CBANK_PARAM_SIZE
	.align		4
.L_55:
        /*0050*/ 	.byte	0x03, 0x19
        /*0052*/ 	.short	0x0018


	//----- nvinfo : EIATTR_PARAM_CBANK
	.align		4
        /*0054*/ 	.byte	0x04, 0x0a
        /*0056*/ 	.short	(.L_57 - .L_56)
	.align		4
.L_56:
        /*0058*/ 	.word	index@(.nv.constant0._Z7vecAdd1PiS_S_)
        /*005c*/ 	.short	0x0380
        /*005e*/ 	.short	0x0018


	//----- nvinfo : EIATTR_SW_WAR
	.align		4
.L_57:
        /*0060*/ 	.byte	0x04, 0x36
        /*0062*/ 	.short	(.L_59 - .L_58)
.L_58:
        /*0064*/ 	.word	0x00000008
.L_59:


//--------------------- .nv.callgraph             --------------------------
	.section	.nv.callgraph,"",@"SHT_CUDA_CALLGRAPH"
	.align	4
	.sectionentsize	8
	.align		4
        /*0000*/ 	.word	0x00000000
	.align		4
        /*0004*/ 	.word	0xffffffff
	.align		4
        /*0008*/ 	.word	0x00000000
	.align		4
        /*000c*/ 	.word	0xfffffffe
	.align		4
        /*0010*/ 	.word	0x00000000
	.align		4
        /*0014*/ 	.word	0xfffffffd
	.align		4
        /*0018*/ 	.word	0x00000000
	.align		4
        /*001c*/ 	.word	0xfffffffc


//--------------------- .text._Z7vecAdd3PiS_S_    --------------------------
	.section	.text._Z7vecAdd3PiS_S_,"ax",@progbits
	.align	128
        .global         _Z7vecAdd3PiS_S_
        .type           _Z7vecAdd3PiS_S_,@function
        .size           _Z7vecAdd3PiS_S_,(.L_x_3 - _Z7vecAdd3PiS_S_)
        .other          _Z7vecAdd3PiS_S_,@"STO_CUDA_ENTRY STV_DEFAULT"
_Z7vecAdd3PiS_S_:
.text._Z7vecAdd3PiS_S_:
[----:B------:R-:W-:Y:S01]  /*0000*/  LDC R1, c[0x0][0x37c] ;  /* 0x0000df00ff017b82 */ /* 0x000fe20000000800 */
[----:B------:R-:W0:Y:S07]  /*0010*/  S2R R0, SR_TID.X ;  /* 0x0000000000007919 */ /* 0x000e2e0000002100 */
[----:B------:R-:W0:Y:S01]  /*0020*/  S2UR UR6, SR_CTAID.X ;  /* 0x00000000000679c3 */ /* 0x000e220000002500 */
[----:B------:R-:W1:Y:S07]  /*0030*/  LDCU.64 UR4, c[0x0][0x358] ;  /* 0x00006b00ff0477ac */ /* 0x000e6e0008000a00 */
[----:B------:R-:W0:Y:S08]  /*0040*/  LDC R9, c[0x0][0x360] ;  /* 0x0000d800ff097b82 */ /* 0x000e300000000800 */
[----:B------:R-:W2:Y:S08]  /*0050*/  LDC.64 R2, c[0x0][0x380] ;  /* 0x0000e000ff027b82 */ /* 0x000eb00000000a00 */
[----:B------:R-:W3:Y:S01]  /*0060*/  LDC.64 R4, c[0x0][0x388] ;  /* 0x0000e200ff047b82 */ /* 0x000ee20000000a00 */
[----:B0-----:R-:W-:-:S07]  /*0070*/  IMAD R9, R9, UR6, R0 ;  /* 0x0000000609097c24 */ /* 0x001fce000f8e0200 */
[----:B------:R-:W0:Y:S01]  /*0080*/  LDC.64 R6, c[0x0][0x390] ;  /* 0x0000e400ff067b82 */ /* 0x000e220000000a00 */
[----:B--2---:R-:W-:-:S06]  /*0090*/  IMAD.WIDE R2, R9, 0x4, R2 ;  /* 0x0000000409027825 */ /* 0x004fcc00078e0202 */
[----:B-1----:R-:W2:Y:S01]  /*00a0*/  LDG.E R2, desc[UR4][R2.64] ;  /* 0x0000000402027981 */ /* 0x002ea2000c1e1900 */
[----:B---3--:R-:W-:-:S06]  /*00b0*/  IMAD.WIDE R4, R9, 0x4, R4 ;  /* 0x0000000409047825 */ /* 0x008fcc00078e0204 */
[----:B------:R-:W2:Y:S01]  /*00c0*/  LDG.E R5, desc[UR4][R4.64] ;  /* 0x0000000404057981 */ /* 0x000ea2000c1e1900 */
[----:B0-----:R-:W-:Y:S01]  /*00d0*/  IMAD.WIDE R6, R9, 0x4, R6 ;  /* 0x0000000409067825 */ /* 0x001fe200078e0206 */
[----:B--2---:R-:W-:-:S05]  /*00e0*/  IADD3 R9, PT, PT, R2, R5, RZ ;  /* 0x0000000502097210 */ /* 0x004fca0007ffe0ff */
[----:B------:R-:W-:Y:S01]  /*00f0*/  STG.E desc[UR4][R6.64], R9 ;  /* 0x0000000906007986 */ /* 0x000fe2000c101904 */
[----:B------:R-:W-:Y:S05]  /*0100*/  EXIT ;  /* 0x000000000000794d */ /* 0x000fea0003800000 */
.L_x_0:
[----:B------:R-:W-:-:S00]  /*0110*/  BRA `(.L_x_0) ;  /* 0xfffffffc00fc7947 */ /* 0x000fc0000383ffff */
[----:B------:R-:W-:-:S00]  /*0120*/  NOP ;  /* 0x0000000000007918 */ /* 0x000fc00000000000 */
        /* <DEDUP_REMOVED lines=13> */
.L_x_3:


//--------------------- .text._Z7vecAdd2PiS_S_    --------------------------
	.section	.text._Z7vecAdd2PiS_S_,"ax",@progbits
	.align	128
        .global         _Z7vecAdd2PiS_S_
        .type           _Z7vecAdd2PiS_S_,@function
        .size           _Z7vecAdd2PiS_S_,(.L_x_4 - _Z7vecAdd2PiS_S_)
        .other          _Z7vecAdd2PiS_S_,@"STO_CUDA_ENTRY STV_DEFAULT"
_Z7vecAdd2PiS_S_:
.text._Z7vecAdd2PiS_S_:
[----:B------:R-:W-:Y:S01]  /*0000*/  LDC R1, c[0x0][0x37c] ;  /* 0x0000df00ff017b82 */ /* 0x000fe20000000800 */
[----:B------:R-:W0:Y:S07]  /*0010*/  S2R R9, SR_TID.X ;  /* 0x0000000000097919 */ /* 0x000e2e0000002100 */
[----:B------:R-:W0:Y:S01]  /*0020*/  LDC.64 R2, c[0x0][0x380] ;  /* 0x0000e000ff027b82 */ /* 0x000e220000000a00 */
[----:B------:R-:W1:Y:S07]  /*0030*/  LDCU.64 UR4, c[0x0][0x358] ;  /* 0x00006b00ff0477ac */ /* 0x000e6e0008000a00 */
[----:B------:R-:W2:Y:S08]  /*0040*/  LDC.64 R4, c[0x0][0x388] ;  /* 0x0000e200ff047b82 */ /* 0x000eb00000000a00 */
[----:B------:R-:W3:Y:S01]  /*0050*/  LDC.64 R6, c[0x0][0x390] ;  /* 0x0000e400ff067b82 */ /* 0x000ee20000000a00 */
[----:B0-----:R-:W-:-:S04]  /*0060*/  IMAD.WIDE.U32 R2, R9, 0x4, R2 ;  /* 0x0000000409027825 */ /* 0x001fc800078e0002 */
[C---:B--2---:R-:W-:Y:S02]  /*0070*/  IMAD.WIDE.U32 R4, R9.reuse, 0x4, R4 ;  /* 0x0000000409047825 */ /* 0x044fe400078e0004 */
[----:B-1----:R-:W2:Y:S04]  /*0080*/  LDG.E R2, desc[UR4][R2.64] ;  /* 0x0000000402027981 */ /* 0x002ea8000c1e1900 */
[----:B------:R-:W2:Y:S01]  /*0090*/  LDG.E R5, desc[UR4][R4.64] ;  /* 0x0000000404057981 */ /* 0x000ea2000c1e1900 */
[----:B---3--:R-:W-:Y:S01]  /*00a0*/  IMAD.WIDE.U32 R6, R9, 0x4, R6 ;  /* 0x0000000409067825 */ /* 0x008fe200078e0006 */
[----:B--2---:R-:W-:-:S05]  /*00b0*/  IADD3 R9, PT, PT, R2, R5, RZ ;  /* 0x0000000502097210 */ /* 0x004fca0007ffe0ff */
[----:B------:R-:W-:Y:S01]  /*00c0*/  STG.E desc[UR4][R6.64], R9 ;  /* 0x0000000906007986 */ /* 0x000fe2000c101904 */
[----:B------:R-:W-:Y:S05]  /*00d0*/  EXIT ;  /* 0x000000000000794d */ /* 0x000fea0003800000 */
.L_x_1:
        /* <DEDUP_REMOVED lines=10> */
.L_x_4:


//--------------------- .text._Z7vecAdd1PiS_S_    --------------------------
	.section	.text._Z7vecAdd1PiS_S_,"ax",@progbits
	.align	128
        .global         _Z7vecAdd1PiS_S_
        .type           _Z7vecAdd1PiS_S_,@function
        .size           _Z7vecAdd1PiS_S_,(.L_x_5 - _Z7vecAdd1PiS_S_)
        .other          _Z7vecAdd1PiS_S_,@"STO_CUDA_ENTRY STV_DEFAULT"
_Z7vecAdd1PiS_S_:
.text._Z7vecAdd1PiS_S_:
[----:B------:R-:W-:Y:S01]  /*0000*/  LDC R1, c[0x0][0x37c] ;  /* 0x0000df00ff017b82 */ /* 0x000fe20000000800 */
[----:B------:R-:W0:Y:S07]  /*0010*/  S2R R9, SR_CTAID.X ;  /* 0x0000000000097919 */ /* 0x000e2e0000002500 */
        /* <DEDUP_REMOVED lines=12> */
.L_x_2:
        /* <DEDUP_REMOVED lines=10> */
.L_x_5:


//--------------------- .nv.shared.reserved.0     --------------------------
	.section	.nv.shared.reserved.0,"aw",@nobits
	.weak		__nv_reservedSMEM_offset_0_alias
	.size		__nv_reservedSMEM_offset_0_alias, 0, 64
	.other		__nv_reservedSMEM_offset_0_alias,@"STO_CUDA_RESERVED_SHARED STV_DEFAULT"
__nv_reservedSMEM_offset_0_alias:
	.zero		0
	.zero		64


//--------------------- .nv.constant0._Z7vecAdd3PiS_S_ --------------------------
	.section	.nv.constant0._Z7vecAdd3PiS_S_,"a",@progbits
	.sectionflags	@""
	.align	4
.nv.constant0._Z7vecAdd3PiS_S_:
	.zero		920


//--------------------- .nv.constant0._Z7vecAdd2PiS_S_ --------------------------
	.section	.nv.constant0._Z7vecAdd2PiS_S_,"a",@progbits
	.sectionflags	@""
	.align	4
.nv.constant0._Z7vecAdd2PiS_S_:
	.zero		920


//--------------------- .nv.constant0._Z7vecAdd1PiS_S_ --------------------------
	.section	.nv.constant0._Z7vecAdd1PiS_S_,"a",@progbits
	.sectionflags	@""
	.align	4
.nv.constant0._Z7vecAdd1PiS_S_:
	.zero		920


//--------------------- SYMBOLS --------------------------

	.type		.nv.reservedSmem.offset0,@object
	.size		.nv.reservedSmem.offset0,0x4
